//
// Generated by NVIDIA NVVM Compiler
//
// Compiler Build ID: CL-36424714
// Cuda compilation tools, release 13.0, V13.0.88
// Based on NVVM 20.0.0
//

.version 9.0
.target sm_100
.address_size 64

	// .globl	_Z16integrate_blocksPf
.extern .shared .align 16 .b8 partialValues[];
.global .align 4 .b8 __cudart_i2opi_f[24] = {65, 144, 67, 60, 153, 149, 98, 219, 192, 221, 52, 245, 209, 87, 39, 252, 41, 21, 68, 78, 110, 131, 249, 162};

.visible .entry _Z16integrate_blocksPf(
	.param .u64 .ptr .align 1 _Z16integrate_blocksPf_param_0
)
{
	.local .align 4 .b8 	__local_depot0[28];
	.reg .b64 	%SP;
	.reg .b64 	%SPL;
	.reg .pred 	%p<14>;
	.reg .b32 	%r<57>;
	.reg .b32 	%f<115>;
	.reg .b64 	%rd<25>;
	.reg .b64 	%fd<3>;

	mov.u64 	%SPL, __local_depot0;
	ld.param.u64 	%rd9, [_Z16integrate_blocksPf_param_0];
	add.u64 	%rd1, %SPL, 0;
	mov.u32 	%r1, %tid.x;
	mov.u32 	%r2, %ctaid.x;
	mov.u32 	%r56, %ntid.x;
	mad.lo.s32 	%r22, %r2, %r56, %r1;
	cvt.rn.f32.s32 	%f8, %r22;
	fma.rn.f32 	%f1, %f8, 0f35800000, 0fC0800000;
	and.b32  	%r23, %r22, 1;
	setp.eq.b32 	%p1, %r23, 1;
	selp.b32 	%r4, 2, 4, %p1;
	add.f32 	%f9, %f1, 0f40533333;
	mul.f32 	%f10, %f9, %f9;
	fma.rn.f32 	%f11, %f10, 0f42480000, 0f3F800000;
	mov.f32 	%f12, 0f3FC00000;
	div.rn.f32 	%f13, %f12, %f11;
	add.f32 	%f14, %f13, 0f3F000000;
	add.f32 	%f15, %f14, 0f00000000;
	add.f32 	%f16, %f1, 0f40266666;
	mul.f32 	%f17, %f16, %f16;
	fma.rn.f32 	%f18, %f17, 0f42480000, 0f3F800000;
	div.rn.f32 	%f19, %f12, %f18;
	add.f32 	%f20, %f19, 0f3F000000;
	add.f32 	%f21, %f15, %f20;
	add.f32 	%f22, %f1, 0f3FF33333;
	mul.f32 	%f23, %f22, %f22;
	fma.rn.f32 	%f24, %f23, 0f42480000, 0f3F800000;
	div.rn.f32 	%f25, %f12, %f24;
	add.f32 	%f26, %f25, 0f3F000000;
	add.f32 	%f27, %f21, %f26;
	add.f32 	%f28, %f1, 0f3F99999A;
	mul.f32 	%f29, %f28, %f28;
	fma.rn.f32 	%f30, %f29, 0f42480000, 0f3F800000;
	div.rn.f32 	%f31, %f12, %f30;
	add.f32 	%f32, %f31, 0f3F000000;
	add.f32 	%f33, %f27, %f32;
	add.f32 	%f34, %f1, 0f3F000000;
	mul.f32 	%f35, %f34, %f34;
	fma.rn.f32 	%f36, %f35, 0f42480000, 0f3F800000;
	div.rn.f32 	%f37, %f12, %f36;
	add.f32 	%f38, %f37, 0f3F000000;
	add.f32 	%f39, %f33, %f38;
	add.f32 	%f40, %f1, 0fBE4CCCD0;
	mul.f32 	%f41, %f40, %f40;
	fma.rn.f32 	%f42, %f41, 0f42480000, 0f3F800000;
	div.rn.f32 	%f43, %f12, %f42;
	add.f32 	%f44, %f43, 0f3F000000;
	add.f32 	%f45, %f39, %f44;
	add.f32 	%f46, %f1, 0fBF666664;
	mul.f32 	%f47, %f46, %f46;
	fma.rn.f32 	%f48, %f47, 0f42480000, 0f3F800000;
	div.rn.f32 	%f49, %f12, %f48;
	add.f32 	%f50, %f49, 0f3F000000;
	add.f32 	%f51, %f45, %f50;
	add.f32 	%f52, %f1, 0fBFCCCCCE;
	mul.f32 	%f53, %f52, %f52;
	fma.rn.f32 	%f54, %f53, 0f42480000, 0f3F800000;
	div.rn.f32 	%f55, %f12, %f54;
	add.f32 	%f56, %f55, 0f3F000000;
	add.f32 	%f57, %f51, %f56;
	add.f32 	%f58, %f1, 0fC0133333;
	mul.f32 	%f59, %f58, %f58;
	fma.rn.f32 	%f60, %f59, 0f42480000, 0f3F800000;
	div.rn.f32 	%f61, %f12, %f60;
	add.f32 	%f62, %f61, 0f3F000000;
	add.f32 	%f63, %f57, %f62;
	add.f32 	%f64, %f1, 0fC03FFFFF;
	mul.f32 	%f65, %f64, %f64;
	fma.rn.f32 	%f66, %f65, 0f42480000, 0f3F800000;
	div.rn.f32 	%f67, %f12, %f66;
	add.f32 	%f68, %f67, 0f3F000000;
	add.f32 	%f69, %f63, %f68;
	div.rn.f32 	%f70, %f69, 0f41200000;
	mul.f32 	%f71, %f70, 0f40C90FDB;
	mul.f32 	%f2, %f1, %f71;
	mul.f32 	%f72, %f2, 0f3F22F983;
	cvt.rni.s32.f32 	%r55, %f72;
	cvt.rn.f32.s32 	%f73, %r55;
	fma.rn.f32 	%f74, %f73, 0fBFC90FDA, %f2;
	fma.rn.f32 	%f75, %f73, 0fB3A22168, %f74;
	fma.rn.f32 	%f114, %f73, 0fA7C234C5, %f75;
	abs.f32 	%f4, %f2;
	setp.ltu.f32 	%p2, %f4, 0f47CE4780;
	@%p2 bra 	$L__BB0_8;
	setp.neu.f32 	%p3, %f4, 0f7F800000;
	@%p3 bra 	$L__BB0_3;
	mov.f32 	%f78, 0f00000000;
	mul.rn.f32 	%f114, %f2, %f78;
	mov.b32 	%r55, 0;
	bra.uni 	$L__BB0_8;
$L__BB0_3:
	mov.b32 	%r6, %f2;
	shl.b32 	%r25, %r6, 8;
	or.b32  	%r7, %r25, -2147483648;
	mov.b64 	%rd24, 0;
	mov.b32 	%r52, 0;
	mov.u64 	%rd22, __cudart_i2opi_f;
	mov.u64 	%rd23, %rd1;
$L__BB0_4:
	.pragma "nounroll";
	ld.global.nc.u32 	%r26, [%rd22];
	mad.wide.u32 	%rd13, %r26, %r7, %rd24;
	shr.u64 	%rd24, %rd13, 32;
	st.local.u32 	[%rd23], %rd13;
	add.s32 	%r52, %r52, 1;
	add.s64 	%rd23, %rd23, 4;
	add.s64 	%rd22, %rd22, 4;
	setp.ne.s32 	%p4, %r52, 6;
	@%p4 bra 	$L__BB0_4;
	shr.u32 	%r27, %r6, 23;
	st.local.u32 	[%rd1+24], %rd24;
	and.b32  	%r10, %r27, 31;
	and.b32  	%r28, %r27, 224;
	add.s32 	%r29, %r28, -128;
	shr.u32 	%r30, %r29, 5;
	mul.wide.u32 	%rd14, %r30, 4;
	sub.s64 	%rd8, %rd1, %rd14;
	ld.local.u32 	%r53, [%rd8+24];
	ld.local.u32 	%r54, [%rd8+20];
	setp.eq.s32 	%p5, %r10, 0;
	@%p5 bra 	$L__BB0_7;
	shf.l.wrap.b32 	%r53, %r54, %r53, %r10;
	ld.local.u32 	%r31, [%rd8+16];
	shf.l.wrap.b32 	%r54, %r31, %r54, %r10;
$L__BB0_7:
	shr.u32 	%r32, %r53, 30;
	shf.l.wrap.b32 	%r33, %r54, %r53, 2;
	shl.b32 	%r34, %r54, 2;
	shr.u32 	%r35, %r33, 31;
	add.s32 	%r36, %r35, %r32;
	neg.s32 	%r37, %r36;
	setp.lt.s32 	%p6, %r6, 0;
	selp.b32 	%r55, %r37, %r36, %p6;
	xor.b32  	%r38, %r33, %r6;
	shr.s32 	%r39, %r33, 31;
	xor.b32  	%r40, %r39, %r33;
	xor.b32  	%r41, %r39, %r34;
	cvt.u64.u32 	%rd15, %r40;
	shl.b64 	%rd16, %rd15, 32;
	cvt.u64.u32 	%rd17, %r41;
	or.b64  	%rd18, %rd16, %rd17;
	cvt.rn.f64.s64 	%fd1, %rd18;
	mul.f64 	%fd2, %fd1, 0d3BF921FB54442D19;
	cvt.rn.f32.f64 	%f76, %fd2;
	neg.f32 	%f77, %f76;
	setp.lt.s32 	%p7, %r38, 0;
	selp.f32 	%f114, %f77, %f76, %p7;
$L__BB0_8:
	add.s32 	%r43, %r55, 1;
	mul.rn.f32 	%f79, %f114, %f114;
	and.b32  	%r44, %r55, 1;
	setp.eq.b32 	%p8, %r44, 1;
	selp.f32 	%f80, %f114, 0f3F800000, %p8;
	fma.rn.f32 	%f81, %f79, %f80, 0f00000000;
	fma.rn.f32 	%f82, %f79, 0f37CBAC00, 0fBAB607ED;
	selp.f32 	%f83, 0fB94D4153, %f82, %p8;
	selp.f32 	%f84, 0f3C0885E4, 0f3D2AAABB, %p8;
	fma.rn.f32 	%f85, %f83, %f79, %f84;
	selp.f32 	%f86, 0fBE2AAAA8, 0fBEFFFFFF, %p8;
	fma.rn.f32 	%f87, %f85, %f79, %f86;
	fma.rn.f32 	%f88, %f87, %f81, %f80;
	and.b32  	%r45, %r43, 2;
	setp.eq.s32 	%p9, %r45, 0;
	mov.f32 	%f89, 0f00000000;
	sub.f32 	%f90, %f89, %f88;
	selp.f32 	%f91, %f88, %f90, %p9;
	mul.f32 	%f92, %f1, 0fBD800000;
	fma.rn.f32 	%f93, %f92, 0f3BBB989D, 0f3F000000;
	cvt.sat.f32.f32 	%f94, %f93;
	mov.f32 	%f95, 0f4B400001;
	mov.f32 	%f96, 0f437C0000;
	fma.rm.f32 	%f97, %f94, %f96, %f95;
	add.f32 	%f98, %f97, 0fCB40007F;
	neg.f32 	%f99, %f98;
	fma.rn.f32 	%f100, %f92, 0f3FB8AA3B, %f99;
	fma.rn.f32 	%f101, %f92, 0f32A57060, %f100;
	mov.b32 	%r46, %f97;
	shl.b32 	%r47, %r46, 23;
	mov.b32 	%f102, %r47;
	ex2.approx.ftz.f32 	%f103, %f101;
	mul.f32 	%f104, %f103, %f102;
	mul.f32 	%f105, %f91, %f91;
	mul.f32 	%f106, %f104, %f105;
	cvt.rn.f32.u32 	%f107, %r4;
	shl.b32 	%r48, %r1, 2;
	mov.u32 	%r49, partialValues;
	add.s32 	%r19, %r49, %r48;
	ld.shared.f32 	%f108, [%r19];
	fma.rn.f32 	%f109, %f106, %f107, %f108;
	st.shared.f32 	[%r19], %f109;
	bar.sync 	0;
	setp.lt.u32 	%p10, %r56, 2;
	@%p10 bra 	$L__BB0_12;
$L__BB0_9:
	shr.u32 	%r21, %r56, 1;
	setp.ge.u32 	%p11, %r1, %r21;
	@%p11 bra 	$L__BB0_11;
	shl.b32 	%r50, %r21, 2;
	add.s32 	%r51, %r19, %r50;
	ld.shared.f32 	%f110, [%r51];
	ld.shared.f32 	%f111, [%r19];
	add.f32 	%f112, %f110, %f111;
	st.shared.f32 	[%r19], %f112;
$L__BB0_11:
	bar.sync 	0;
	setp.gt.u32 	%p12, %r56, 3;
	mov.u32 	%r56, %r21;
	@%p12 bra 	$L__BB0_9;
$L__BB0_12:
	setp.ne.s32 	%p13, %r1, 0;
	@%p13 bra 	$L__BB0_14;
	ld.shared.f32 	%f113, [partialValues];
	cvta.to.global.u64 	%rd19, %rd9;
	mul.wide.u32 	%rd20, %r2, 4;
	add.s64 	%rd21, %rd19, %rd20;
	st.global.f32 	[%rd21], %f113;
$L__BB0_14:
	ret;

}


// ===== COMPILED SASS (sm_100) =====

	.target	sm_100

	.elftype	@"ET_EXEC"


//--------------------- .note.nv.tkinfo           --------------------------
	.section	.note.nv.tkinfo,"",@"SHT_NOTE"
	.sectionflags	@"SHF_NOTE_NV_TKINFO"
	.tkinfo
        /*0018*/ 	.word	0x00000002
        /*0030*/ 	.string	""
        /*0030*/ 	.string	"ptxas"
        /*0030*/ 	.string	"Cuda compilation tools, release 13.0, V13.0.88"
        /*0030*/ 	.string	"Build cuda_13.0.r13.0/compiler.36424714_0"
        /*0030*/ 	.string	"-arch sm_100 -m 64 "



//--------------------- .note.nv.cuinfo           --------------------------
	.section	.note.nv.cuinfo,"",@"SHT_NOTE"
	.sectionflags	@"SHF_NOTE_NV_CUINFO"
        /*0018*/ 	.short	0x0002
        /*001a*/ 	.short	0x0064
        /*001c*/ 	.short	0x0082
	.zero		2


//--------------------- .nv.info                  --------------------------
	.section	.nv.info,"",@"SHT_CUDA_INFO"
	.align	4


	//----- nvinfo : EIATTR_REGCOUNT
	.align		4
        /*0000*/ 	.byte	0x04, 0x2f
        /*0002*/ 	.short	(.L_2 - .L_1)
	.align		4
.L_1:
        /*0004*/ 	.word	index@(_Z16integrate_blocksPf)
        /*0008*/ 	.word	0x00000014


	//----- nvinfo : EIATTR_FRAME_SIZE
	.align		4
.L_2:
        /*000c*/ 	.byte	0x04, 0x11
        /*000e*/ 	.short	(.L_4 - .L_3)
	.align		4
.L_3:
        /*0010*/ 	.word	index@($__internal_0_$__cuda_sm3x_div_rn_noftz_f32_slowpath)
        /*0014*/ 	.word	0x00000020


	//----- nvinfo : EIATTR_FRAME_SIZE
	.align		4
.L_4:
        /*0018*/ 	.byte	0x04, 0x11
        /*001a*/ 	.short	(.L_6 - .L_5)
	.align		4
.L_5:
        /*001c*/ 	.word	index@(_Z16integrate_blocksPf)
        /*0020*/ 	.word	0x00000020


	//----- nvinfo : EIATTR_MIN_STACK_SIZE
	.align		4
.L_6:
        /*0024*/ 	.byte	0x04, 0x12
        /*0026*/ 	.short	(.L_8 - .L_7)
	.align		4
.L_7:
        /*0028*/ 	.word	index@(_Z16integrate_blocksPf)
        /*002c*/ 	.word	0x00000020
.L_8:


//--------------------- .nv.compat                --------------------------
	.section	.nv.compat,"",@"SHT_CUDA_COMPAT_INFO"
	.align	4
        /*0000*/ 	.byte	0x02, 0x09, 0x00, 0x00, 0x02, 0x02, 0x01, 0x00, 0x02, 0x05, 0x05, 0x00, 0x03, 0x07, 0x01, 0x01
        /*0010*/ 	.byte	0x02, 0x03, 0x00, 0x00, 0x02, 0x06, 0x01, 0x00, 0x04, 0x0b, 0x08, 0x00, 0x01, 0x00, 0x00, 0x00
        /*0020*/ 	.byte	0x00, 0x00, 0x00, 0x00


//--------------------- .nv.info._Z16integrate_blocksPf --------------------------
	.section	.nv.info._Z16integrate_blocksPf,"",@"SHT_CUDA_INFO"
	.sectionflags	@""
	.align	4


	//----- nvinfo : EIATTR_CUDA_API_VERSION
	.align		4
        /*0000*/ 	.byte	0x04, 0x37
        /*0002*/ 	.short	(.L_10 - .L_9)
.L_9:
        /*0004*/ 	.word	0x00000082


	//----- nvinfo : EIATTR_KPARAM_INFO
	.align		4
.L_10:
        /*0008*/ 	.byte	0x04, 0x17
        /*000a*/ 	.short	(.L_12 - .L_11)
.L_11:
        /*000c*/ 	.word	0x00000000
        /*0010*/ 	.short	0x0000
        /*0012*/ 	.short	0x0000
        /*0014*/ 	.byte	0x00, 0xf5, 0x21, 0x00


	//----- nvinfo : EIATTR_SPARSE_MMA_MASK
	.align		4
.L_12:
        /*0018*/ 	.byte	0x03, 0x50
        /*001a*/ 	.short	0x0000


	//----- nvinfo : EIATTR_MAXREG_COUNT
	.align		4
        /*001c*/ 	.byte	0x03, 0x1b
        /*001e*/ 	.short	0x00ff


	//----- nvinfo : EIATTR_NUM_BARRIERS
	.align		4
        /*0020*/ 	.byte	0x02, 0x4c
        /*0022*/ 	.byte	0x01
	.zero		1


	//----- nvinfo : EIATTR_MERCURY_ISA_VERSION
	.align		4
        /*0024*/ 	.byte	0x03, 0x5f
        /*0026*/ 	.short	0x0101


	//----- nvinfo : EIATTR_VRC_CTA_INIT_COUNT
	.align		4
        /*0028*/ 	.byte	0x02, 0x4a
	.zero		1
	.zero		1


	//----- nvinfo : EIATTR_EXIT_INSTR_OFFSETS
	.align		4
        /*002c*/ 	.byte	0x04, 0x1c
        /*002e*/ 	.short	(.L_14 - .L_13)


	//   ....[0]....
.L_13:
        /*0030*/ 	.word	0x00001730


	//   ....[1]....
        /*0034*/ 	.word	0x000017b0


	//----- nvinfo : EIATTR_CRS_STACK_SIZE
	.align		4
.L_14:
        /*0038*/ 	.byte	0x04, 0x1e
        /*003a*/ 	.short	(.L_16 - .L_15)
.L_15:
        /*003c*/ 	.word	0x00000000


	//----- nvinfo : EIATTR_CBANK_PARAM_SIZE
	.align		4
.L_16:
        /*0040*/ 	.byte	0x03, 0x19
        /*0042*/ 	.short	0x0008


	//----- nvinfo : EIATTR_PARAM_CBANK
	.align		4
        /*0044*/ 	.byte	0x04, 0x0a
        /*0046*/ 	.short	(.L_18 - .L_17)
	.align		4
.L_17:
        /*0048*/ 	.word	index@(.nv.constant0._Z16integrate_blocksPf)
        /*004c*/ 	.short	0x0380
        /*004e*/ 	.short	0x0008


	//----- nvinfo : EIATTR_SW_WAR
	.align		4
.L_18:
        /*0050*/ 	.byte	0x04, 0x36
        /*0052*/ 	.short	(.L_20 - .L_19)
.L_19:
        /*0054*/ 	.word	0x00000008
.L_20:


//--------------------- .nv.callgraph             --------------------------
	.section	.nv.callgraph,"",@"SHT_CUDA_CALLGRAPH"
	.align	4
	.sectionentsize	8
	.align		4
        /*0000*/ 	.word	0x00000000
	.align		4
        /*0004*/ 	.word	0xffffffff
	.align		4
        /*0008*/ 	.word	0x00000000
	.align		4
        /*000c*/ 	.word	0xfffffffe
	.align		4
        /*0010*/ 	.word	0x00000000
	.align		4
        /*0014*/ 	.word	0xfffffffd
	.align		4
        /*0018*/ 	.word	0x00000000
	.align		4
        /*001c*/ 	.word	0xfffffffc


//--------------------- .nv.constant4             --------------------------
	.section	.nv.constant4,"a",@progbits
	.align	8
	.align		8
.nv.constant4:
        /*0000*/ 	.dword	__cudart_i2opi_f


//--------------------- .text._Z16integrate_blocksPf --------------------------
	.section	.text._Z16integrate_blocksPf,"ax",@progbits
	.align	128
        .global         _Z16integrate_blocksPf
        .type           _Z16integrate_blocksPf,@function
        .size           _Z16integrate_blocksPf,(.L_x_39 - _Z16integrate_blocksPf)
        .other          _Z16integrate_blocksPf,@"STO_CUDA_ENTRY STV_DEFAULT"
_Z16integrate_blocksPf:
.text._Z16integrate_blocksPf:
[----:B------:R-:W0:Y:S01]  /*0000*/  LDC R1, c[0x0][0x37c] ;  /* 0x0000df00ff017b82 */ /* 0x000e220000000800 */
[----:B------:R-:W1:Y:S01]  /*0010*/  S2R R10, SR_TID.X ;  /* 0x00000000000a7919 */ /* 0x000e620000002100 */
[----:B------:R-:W2:Y:S01]  /*0020*/  LDCU UR4, c[0x0][0x360] ;  /* 0x00006c00ff0477ac */ /* 0x000ea20008000800 */
[----:B------:R-:W-:Y:S02]  /*0030*/  HFMA2 R3, -RZ, RZ, 0.34375, 0 ;  /* 0x35800000ff037431 */ /* 0x000fe400000001ff */
[----:B------:R-:W-:Y:S01]  /*0040*/  IMAD.MOV.U32 R4, RZ, RZ, 0x2 ;  /* 0x00000002ff047424 */ /* 0x000fe200078e00ff */
[----:B------:R-:W1:Y:S01]  /*0050*/  S2R R5, SR_CTAID.X ;  /* 0x0000000000057919 */ /* 0x000e620000002500 */
[----:B------:R-:W-:Y:S01]  /*0060*/  UMOV UR5, 0x3fc00000 ;  /* 0x3fc0000000057882 */ /* 0x000fe20000000000 */
[----:B------:R-:W-:Y:S01]  /*0070*/  BSSY.RECONVERGENT B2, `(.L_x_0) ;  /* 0x000001a000027945 */ /* 0x000fe20003800200 */
[----:B------:R-:W-:Y:S02]  /*0080*/  MOV R6, UR5 ;  /* 0x0000000500067c02 */ /* 0x000fe40008000f00 */
[----:B0-----:R-:W-:-:S02]  /*0090*/  IADD3 R1, PT, PT, R1, -0x20, RZ ;  /* 0xffffffe001017810 */ /* 0x001fc40007ffe0ff */
[----:B--2---:R-:W-:Y:S01]  /*00a0*/  MOV R11, UR4 ;  /* 0x00000004000b7c02 */ /* 0x004fe20008000f00 */
[----:B-1----:R-:W-:-:S05]  /*00b0*/  IMAD R2, R5, UR4, R10 ;  /* 0x0000000405027c24 */ /* 0x002fca000f8e020a */
[----:B------:R-:W-:Y:S02]  /*00c0*/  I2FP.F32.S32 R12, R2 ;  /* 0x00000002000c7245 */ /* 0x000fe40000201400 */
[----:B------:R-:W-:-:S03]  /*00d0*/  LOP3.LUT R2, R2, 0x1, RZ, 0xc0, !PT ;  /* 0x0000000102027812 */ /* 0x000fc600078ec0ff */
[----:B------:R-:W-:Y:S01]  /*00e0*/  FFMA R12, R12, R3, -4 ;  /* 0xc08000000c0c7423 */ /* 0x000fe20000000003 */
[----:B------:R-:W-:Y:S02]  /*00f0*/  MOV R3, 0x3f800000 ;  /* 0x3f80000000037802 */ /* 0x000fe40000000f00 */
[----:B------:R-:W-:Y:S01]  /*0100*/  ISETP.NE.U32.AND P1, PT, R2, 0x1, PT ;  /* 0x000000010200780c */ /* 0x000fe20003f25070 */
[----:B------:R-:W-:-:S04]  /*0110*/  FADD R0, R12, 3.2999999523162841797 ;  /* 0x405333330c007421 */ /* 0x000fc80000000000 */
[----:B------:R-:W-:-:S04]  /*0120*/  FMUL R0, R0, R0 ;  /* 0x0000000000007220 */ /* 0x000fc80000400000 */
[----:B------:R-:W-:-:S04]  /*0130*/  FFMA R3, R0, 50, R3 ;  /* 0x4248000000037823 */ /* 0x000fc80000000003 */
[----:B------:R-:W0:Y:S08]  /*0140*/  MUFU.RCP R0, R3 ;  /* 0x0000000300007308 */ /* 0x000e300000001000 */
[----:B------:R-:W1:Y:S01]  /*0150*/  FCHK P0, R6, R3 ;  /* 0x0000000306007302 */ /* 0x000e620000000000 */
[----:B0-----:R-:W-:-:S04]  /*0160*/  FFMA R7, -R3, R0, 1 ;  /* 0x3f80000003077423 */ /* 0x001fc80000000100 */
[----:B------:R-:W-:-:S04]  /*0170*/  FFMA R0, R0, R7, R0 ;  /* 0x0000000700007223 */ /* 0x000fc80000000000 */
[----:B------:R-:W-:-:S04]  /*0180*/  FFMA R7, R0, 1.5, RZ ;  /* 0x3fc0000000077823 */ /* 0x000fc800000000ff */
[----:B------:R-:W-:-:S04]  /*0190*/  FFMA R2, -R3, R7, 1.5 ;  /* 0x3fc0000003027423 */ /* 0x000fc80000000107 */
[----:B------:R-:W-:Y:S01]  /*01a0*/  FFMA R2, R0, R2, R7 ;  /* 0x0000000200027223 */ /* 0x000fe20000000007 */
[----:B------:R-:W-:Y:S01]  /*01b0*/  SEL R7, R4, 0x4, !P1 ;  /* 0x0000000404077807 */ /* 0x000fe20004800000 */
[----:B-1----:R-:W-:Y:S06]  /*01c0*/  @!P0 BRA `(.L_x_1) ;  /* 0x0000000000108947 */ /* 0x002fec0003800000 */
[----:B------:R-:W-:Y:S02]  /*01d0*/  MOV R0, 0x3fc00000 ;  /* 0x3fc0000000007802 */ /* 0x000fe40000000f00 */
[----:B------:R-:W-:-:S07]  /*01e0*/  MOV R2, 0x200 ;  /* 0x0000020000027802 */ /* 0x000fce0000000f00 */
[----:B------:R-:W-:Y:S05]  /*01f0*/  CALL.REL.NOINC `($__internal_0_$__cuda_sm3x_div_rn_noftz_f32_slowpath) ;  /* 0x0000001400707944 */ /* 0x000fea0003c00000 */
[----:B------:R-:W-:-:S07]  /*0200*/  MOV R2, R6 ;  /* 0x0000000600027202 */ /* 0x000fce0000000f00 */
.L_x_1:
[----:B------:R-:W-:Y:S05]  /*0210*/  BSYNC.RECONVERGENT B2 ;  /* 0x0000000000027941 */ /* 0x000fea0003800200 */
.L_x_0:
[----:B------:R-:W-:Y:S01]  /*0220*/  FADD R0, R12, 2.5999999046325683594 ;  /* 0x402666660c007421 */ /* 0x000fe20000000000 */
[----:B------:R-:W-:Y:S01]  /*0230*/  IMAD.MOV.U32 R3, RZ, RZ, 0x3f800000 ;  /* 0x3f800000ff037424 */ /* 0x000fe200078e00ff */
[----:B------:R-:W-:Y:S01]  /*0240*/  UMOV UR4, 0x3fc00000 ;  /* 0x3fc0000000047882 */ /* 0x000fe20000000000 */
[----:B------:R-:W-:Y:S01]  /*0250*/  FADD R2, R2, 0.5 ;  /* 0x3f00000002027421 */ /* 0x000fe20000000000 */
[----:B------:R-:W-:Y:S01]  /*0260*/  FMUL R0, R0, R0 ;  /* 0x0000000000007220 */ /* 0x000fe20000400000 */
[----:B------:R-:W-:Y:S01]  /*0270*/  MOV R8, UR4 ;  /* 0x0000000400087c02 */ /* 0x000fe20008000f00 */
[----:B------:R-:W-:Y:S01]  /*0280*/  BSSY.RECONVERGENT B2, `(.L_x_2) ;  /* 0x000000e000027945 */ /* 0x000fe20003800200 */
[----:B------:R-:W-:Y:S01]  /*0290*/  FADD R4, RZ, R2 ;  /* 0x00000002ff047221 */ /* 0x000fe20000000000 */
        /* <DEDUP_REMOVED lines=8> */
[----:B-1----:R-:W-:Y:S06]  /*0320*/  @!P0 BRA `(.L_x_3) ;  /* 0x00000000000c8947 */ /* 0x002fec0003800000 */
[----:B------:R-:W-:Y:S01]  /*0330*/  HFMA2 R0, -RZ, RZ, 1.9375, 0 ;  /* 0x3fc00000ff007431 */ /* 0x000fe200000001ff */
[----:B------:R-:W-:-:S07]  /*0340*/  MOV R2, 0x360 ;  /* 0x0000036000027802 */ /* 0x000fce0000000f00 */
[----:B------:R-:W-:Y:S05]  /*0350*/  CALL.REL.NOINC `($__internal_0_$__cuda_sm3x_div_rn_noftz_f32_slowpath) ;  /* 0x0000001400187944 */ /* 0x000fea0003c00000 */
.L_x_3:
[----:B------:R-:W-:Y:S05]  /*0360*/  BSYNC.RECONVERGENT B2 ;  /* 0x0000000000027941 */ /* 0x000fea0003800200 */
.L_x_2:
[----:B------:R-:W-:Y:S01]  /*0370*/  FADD R0, R12, 1.8999999761581420898 ;  /* 0x3ff333330c007421 */ /* 0x000fe20000000000 */
[----:B------:R-:W-:Y:S01]  /*0380*/  MOV R3, 0x3f800000 ;  /* 0x3f80000000037802 */ /* 0x000fe20000000f00 */
[----:B------:R-:W-:Y:S01]  /*0390*/  UMOV UR4, 0x3fc00000 ;  /* 0x3fc0000000047882 */ /* 0x000fe20000000000 */
[----:B------:R-:W-:Y:S01]  /*03a0*/  BSSY.RECONVERGENT B2, `(.L_x_4) ;  /* 0x0000012000027945 */ /* 0x000fe20003800200 */
[----:B------:R-:W-:Y:S01]  /*03b0*/  FMUL R0, R0, R0 ;  /* 0x0000000000007220 */ /* 0x000fe20000400000 */
[----:B------:R-:W-:-:S03]  /*03c0*/  IMAD.U32 R13, RZ, RZ, UR4 ;  /* 0x00000004ff0d7e24 */ /* 0x000fc6000f8e00ff */
[----:B------:R-:W-:-:S04]  /*03d0*/  FFMA R2, R0, 50, R3 ;  /* 0x4248000000027823 */ /* 0x000fc80000000003 */
[----:B------:R-:W0:Y:S08]  /*03e0*/  MUFU.RCP R3, R2 ;  /* 0x0000000200037308 */ /* 0x000e300000001000 */
[----:B------:R-:W1:Y:S01]  /*03f0*/  FCHK P0, R13, R2 ;  /* 0x000000020d007302 */ /* 0x000e620000000000 */
[----:B0-----:R-:W-:-:S04]  /*0400*/  FFMA R0, -R2, R3, 1 ;  /* 0x3f80000002007423 */ /* 0x001fc80000000103 */
[----:B------:R-:W-:Y:S01]  /*0410*/  FFMA R0, R3, R0, R3 ;  /* 0x0000000003007223 */ /* 0x000fe20000000003 */
[----:B------:R-:W-:-:S03]  /*0420*/  FADD R3, R6, 0.5 ;  /* 0x3f00000006037421 */ /* 0x000fc60000000000 */
[----:B------:R-:W-:Y:S01]  /*0430*/  FFMA R9, R0, 1.5, RZ ;  /* 0x3fc0000000097823 */ /* 0x000fe200000000ff */
[----:B------:R-:W-:-:S03]  /*0440*/  FADD R4, R4, R3 ;  /* 0x0000000304047221 */ /* 0x000fc60000000000 */
[----:B------:R-:W-:-:S04]  /*0450*/  FFMA R6, -R2, R9, 1.5 ;  /* 0x3fc0000002067423 */ /* 0x000fc80000000109 */
[----:B------:R-:W-:Y:S01]  /*0460*/  FFMA R6, R0, R6, R9 ;  /* 0x0000000600067223 */ /* 0x000fe20000000009 */
[----:B-1----:R-:W-:Y:S06]  /*0470*/  @!P0 BRA `(.L_x_5) ;  /* 0x0000000000108947 */ /* 0x002fec0003800000 */
[----:B------:R-:W-:Y:S01]  /*0480*/  HFMA2 R0, -RZ, RZ, 1.9375, 0 ;  /* 0x3fc00000ff007431 */ /* 0x000fe200000001ff */
[----:B------:R-:W-:Y:S02]  /*0490*/  MOV R3, R2 ;  /* 0x0000000200037202 */ /* 0x000fe40000000f00 */
[----:B------:R-:W-:-:S07]  /*04a0*/  MOV R2, 0x4c0 ;  /* 0x000004c000027802 */ /* 0x000fce0000000f00 */
[----:B------:R-:W-:Y:S05]  /*04b0*/  CALL.REL.NOINC `($__internal_0_$__cuda_sm3x_div_rn_noftz_f32_slowpath) ;  /* 0x0000001000c07944 */ /* 0x000fea0003c00000 */
.L_x_5:
[----:B------:R-:W-:Y:S05]  /*04c0*/  BSYNC.RECONVERGENT B2 ;  /* 0x0000000000027941 */ /* 0x000fea0003800200 */
.L_x_4:
[----:B------:R-:W-:Y:S01]  /*04d0*/  FADD R0, R12, 1.2000000476837158203 ;  /* 0x3f99999a0c007421 */ /* 0x000fe20000000000 */
        /* <DEDUP_REMOVED lines=20> */
.L_x_7:
[----:B------:R-:W-:Y:S05]  /*0620*/  BSYNC.RECONVERGENT B2 ;  /* 0x0000000000027941 */ /* 0x000fea0003800200 */
.L_x_6:
[----:B------:R-:W-:Y:S01]  /*0630*/  FADD R0, R12, 0.5 ;  /* 0x3f0000000c007421 */ /* 0x000fe20000000000 */
        /* <DEDUP_REMOVED lines=20> */
.L_x_9:
[----:B------:R-:W-:Y:S05]  /*0780*/  BSYNC.RECONVERGENT B2 ;  /* 0x0000000000027941 */ /* 0x000fea0003800200 */
.L_x_8:
[----:B------:R-:W-:Y:S01]  /*0790*/  FADD R0, R12, -0.20000004768371582031 ;  /* 0xbe4cccd00c007421 */ /* 0x000fe20000000000 */
[----:B------:R-:W-:Y:S01]  /*07a0*/  MOV R3, 0x3f800000 ;  /* 0x3f80000000037802 */ /* 0x000fe20000000f00 */
[----:B------:R-:W-:Y:S01]  /*07b0*/  UMOV UR4, 0x3fc00000 ;  /* 0x3fc0000000047882 */ /* 0x000fe20000000000 */
[----:B------:R-:W-:Y:S01]  /*07c0*/  BSSY.RECONVERGENT B2, `(.L_x_10) ;  /* 0x0000012000027945 */ /* 0x000fe20003800200 */
[----:B------:R-:W-:Y:S01]  /*07d0*/  FMUL R0, R0, R0 ;  /* 0x0000000000007220 */ /* 0x000fe20000400000 */
[----:B------:R-:W-:-:S03]  /*07e0*/  MOV R13, UR4 ;  /* 0x00000004000d7c02 */ /* 0x000fc60008000f00 */
        /* <DEDUP_REMOVED lines=11> */
[----:B------:R-:W-:Y:S02]  /*08a0*/  HFMA2 R0, -RZ, RZ, 1.9375, 0 ;  /* 0x3fc00000ff007431 */ /* 0x000fe400000001ff */
[----:B------:R-:W-:Y:S01]  /*08b0*/  IMAD.MOV.U32 R3, RZ, RZ, R2 ;  /* 0x000000ffff037224 */ /* 0x000fe200078e0002 */
[----:B------:R-:W-:-:S07]  /*08c0*/  MOV R2, 0x8e0 ;  /* 0x000008e000027802 */ /* 0x000fce0000000f00 */
[----:B------:R-:W-:Y:S05]  /*08d0*/  CALL.REL.NOINC `($__internal_0_$__cuda_sm3x_div_rn_noftz_f32_slowpath) ;  /* 0x0000000c00b87944 */ /* 0x000fea0003c00000 */
.L_x_11:
[----:B------:R-:W-:Y:S05]  /*08e0*/  BSYNC.RECONVERGENT B2 ;  /* 0x0000000000027941 */ /* 0x000fea0003800200 */
.L_x_10:
[----:B------:R-:W-:Y:S01]  /*08f0*/  FADD R0, R12, -0.89999985694885253906 ;  /* 0xbf6666640c007421 */ /* 0x000fe20000000000 */
        /* <DEDUP_REMOVED lines=16> */
[----:B------:R-:W-:Y:S01]  /*0a00*/  MOV R3, R2 ;  /* 0x0000000200037202 */ /* 0x000fe20000000f00 */
[----:B------:R-:W-:Y:S01]  /*0a10*/  IMAD.MOV.U32 R0, RZ, RZ, 0x3fc00000 ;  /* 0x3fc00000ff007424 */ /* 0x000fe200078e00ff */
[----:B------:R-:W-:-:S07]  /*0a20*/  MOV R2, 0xa40 ;  /* 0x00000a4000027802 */ /* 0x000fce0000000f00 */
[----:B------:R-:W-:Y:S05]  /*0a30*/  CALL.REL.NOINC `($__internal_0_$__cuda_sm3x_div_rn_noftz_f32_slowpath) ;  /* 0x0000000c00607944 */ /* 0x000fea0003c00000 */
.L_x_13:
[----:B------:R-:W-:Y:S05]  /*0a40*/  BSYNC.RECONVERGENT B2 ;  /* 0x0000000000027941 */ /* 0x000fea0003800200 */
.L_x_12:
[----:B------:R-:W-:Y:S02]  /*0a50*/  HFMA2 R3, -RZ, RZ, 1.875, 0 ;  /* 0x3f800000ff037431 */ /* 0x000fe400000001ff */
[----:B------:R-:W-:Y:S01]  /*0a60*/  FADD R0, R12, -1.6000001430511474609 ;  /* 0xbfccccce0c007421 */ /* 0x000fe20000000000 */
[----:B------:R-:W-:Y:S01]  /*0a70*/  UMOV UR4, 0x3fc00000 ;  /* 0x3fc0000000047882 */ /* 0x000fe20000000000 */
[----:B------:R-:W-:Y:S01]  /*0a80*/  BSSY.RECONVERGENT B2, `(.L_x_14) ;  /* 0x0000012000027945 */ /* 0x000fe20003800200 */
[----:B------:R-:W-:Y:S01]  /*0a90*/  MOV R13, UR4 ;  /* 0x00000004000d7c02 */ /* 0x000fe20008000f00 */
[----:B------:R-:W-:-:S04]  /*0aa0*/  FMUL R0, R0, R0 ;  /* 0x0000000000007220 */ /* 0x000fc80000400000 */
        /* <DEDUP_REMOVED lines=11> */
[----:B------:R-:W-:Y:S02]  /*0b60*/  MOV R3, R2 ;  /* 0x0000000200037202 */ /* 0x000fe40000000f00 */
[----:B------:R-:W-:Y:S02]  /*0b70*/  MOV R0, 0x3fc00000 ;  /* 0x3fc0000000007802 */ /* 0x000fe40000000f00 */
[----:B------:R-:W-:-:S07]  /*0b80*/  MOV R2, 0xba0 ;  /* 0x00000ba000027802 */ /* 0x000fce0000000f00 */
[----:B------:R-:W-:Y:S05]  /*0b90*/  CALL.REL.NOINC `($__internal_0_$__cuda_sm3x_div_rn_noftz_f32_slowpath) ;  /* 0x0000000c00087944 */ /* 0x000fea0003c00000 */
.L_x_15:
[----:B------:R-:W-:Y:S05]  /*0ba0*/  BSYNC.RECONVERGENT B2 ;  /* 0x0000000000027941 */ /* 0x000fea0003800200 */
.L_x_14:
[----:B------:R-:W-:Y:S01]  /*0bb0*/  FADD R0, R12, -2.2999999523162841797 ;  /* 0xc01333330c007421 */ /* 0x000fe20000000000 */
[----:B------:R-:W-:Y:S01]  /*0bc0*/  IMAD.MOV.U32 R3, RZ, RZ, 0x3f800000 ;  /* 0x3f800000ff037424 */ /* 0x000fe200078e00ff */
        /* <DEDUP_REMOVED lines=19> */
.L_x_17:
[----:B------:R-:W-:Y:S05]  /*0d00*/  BSYNC.RECONVERGENT B2 ;  /* 0x0000000000027941 */ /* 0x000fea0003800200 */
.L_x_16:
[----:B------:R-:W-:Y:S01]  /*0d10*/  FADD R0, R12, -2.9999997615814208984 ;  /* 0xc03fffff0c007421 */ /* 0x000fe20000000000 */
        /* <DEDUP_REMOVED lines=20> */
[----:B------:R-:W-:-:S07]  /*0e60*/  MOV R0, R6 ;  /* 0x0000000600007202 */ /* 0x000fce0000000f00 */
.L_x_19:
[----:B------:R-:W-:Y:S05]  /*0e70*/  BSYNC.RECONVERGENT B2 ;  /* 0x0000000000027941 */ /* 0x000fea0003800200 */
.L_x_18:
[----:B------:R-:W-:Y:S02]  /*0e80*/  HFMA2 R9, -RZ, RZ, 1.44921875, -19.203125 ;  /* 0x3dcccccdff097431 */ /* 0x000fe400000001ff */
[----:B------:R-:W-:Y:S01]  /*0e90*/  FADD R3, R0, 0.5 ;  /* 0x3f00000000037421 */ /* 0x000fe20000000000 */
[----:B------:R-:W-:Y:S01]  /*0ea0*/  IMAD.MOV.U32 R2, RZ, RZ, 0x3f800000 ;  /* 0x3f800000ff027424 */ /* 0x000fe200078e00ff */
[----:B------:R-:W-:Y:S02]  /*0eb0*/  BSSY.RECONVERGENT B2, `(.L_x_20) ;  /* 0x000000d000027945 */ /* 0x000fe40003800200 */
[----:B------:R-:W-:-:S04]  /*0ec0*/  FADD R0, R4, R3 ;  /* 0x0000000304007221 */ /* 0x000fc80000000000 */
[----:B------:R-:W0:Y:S01]  /*0ed0*/  FCHK P0, R0, 10 ;  /* 0x4120000000007902 */ /* 0x000e220000000000 */
[----:B------:R-:W-:-:S04]  /*0ee0*/  FFMA R2, R9, -10, R2 ;  /* 0xc120000009027823 */ /* 0x000fc80000000002 */
[----:B------:R-:W-:-:S04]  /*0ef0*/  FFMA R3, R2, R9, 0.10000000149011611938 ;  /* 0x3dcccccd02037423 */ /* 0x000fc80000000009 */
[----:B------:R-:W-:-:S04]  /*0f00*/  FFMA R2, R0, R3, RZ ;  /* 0x0000000300027223 */ /* 0x000fc800000000ff */
[----:B------:R-:W-:-:S04]  /*0f10*/  FFMA R4, R2, -10, R0 ;  /* 0xc120000002047823 */ /* 0x000fc80000000000 */
[----:B------:R-:W-:Y:S01]  /*0f20*/  FFMA R2, R3, R4, R2 ;  /* 0x0000000403027223 */ /* 0x000fe20000000002 */
[----:B0-----:R-:W-:Y:S06]  /*0f30*/  @!P0 BRA `(.L_x_21) ;  /* 0x0000000000108947 */ /* 0x001fec0003800000 */
[----:B------:R-:W-:Y:S02]  /*0f40*/  MOV R3, 0x41200000 ;  /* 0x4120000000037802 */ /* 0x000fe40000000f00 */
[----:B------:R-:W-:-:S07]  /*0f50*/  MOV R2, 0xf70 ;  /* 0x00000f7000027802 */ /* 0x000fce0000000f00 */
[----:B------:R-:W-:Y:S05]  /*0f60*/  CALL.REL.NOINC `($__internal_0_$__cuda_sm3x_div_rn_noftz_f32_slowpath) ;  /* 0x0000000800147944 */ /* 0x000fea0003c00000 */
[----:B------:R-:W-:-:S07]  /*0f70*/  MOV R2, R6 ;  /* 0x0000000600027202 */ /* 0x000fce0000000f00 */
.L_x_21:
[----:B------:R-:W-:Y:S05]  /*0f80*/  BSYNC.RECONVERGENT B2 ;  /* 0x0000000000027941 */ /* 0x000fea0003800200 */
.L_x_20:
[----:B------:R-:W-:Y:S01]  /*0f90*/  FMUL R13, R2, 6.2831854820251464844 ;  /* 0x40c90fdb020d7820 */ /* 0x000fe20000400000 */
[----:B------:R-:W0:Y:S01]  /*0fa0*/  LDCU.64 UR6, c[0x0][0x358] ;  /* 0x00006b00ff0677ac */ /* 0x000e220008000a00 */
[----:B------:R-:W-:Y:S02]  /*0fb0*/  BSSY.RECONVERGENT B0, `(.L_x_22) ;  /* 0x0000041000007945 */ /* 0x000fe40003800200 */
[----:B------:R-:W-:-:S04]  /*0fc0*/  FMUL R13, R12, R13 ;  /* 0x0000000d0c0d7220 */ /* 0x000fc80000400000 */
[C---:B------:R-:W-:Y:S01]  /*0fd0*/  FMUL R2, R13.reuse, 0.63661974668502807617 ;  /* 0x3f22f9830d027820 */ /* 0x040fe20000400000 */
[----:B------:R-:W-:-:S03]  /*0fe0*/  FSETP.GE.AND P0, PT, |R13|, 105615, PT ;  /* 0x47ce47800d00780b */ /* 0x000fc60003f06200 */
[----:B------:R-:W1:Y:S02]  /*0ff0*/  F2I.NTZ R4, R2 ;  /* 0x0000000200047305 */ /* 0x000e640000203100 */
[----:B-1----:R-:W-:-:S05]  /*1000*/  I2FP.F32.S32 R0, R4 ;  /* 0x0000000400007245 */ /* 0x002fca0000201400 */
[----:B------:R-:W-:-:S04]  /*1010*/  FFMA R3, R0, -1.5707962512969970703, R13 ;  /* 0xbfc90fda00037823 */ /* 0x000fc8000000000d */
[----:B------:R-:W-:-:S04]  /*1020*/  FFMA R3, R0, -7.5497894158615963534e-08, R3 ;  /* 0xb3a2216800037823 */ /* 0x000fc80000000003 */
[----:B------:R-:W-:Y:S01]  /*1030*/  FFMA R0, R0, -5.3903029534742383927e-15, R3 ;  /* 0xa7c234c500007823 */ /* 0x000fe20000000003 */
[----:B0-----:R-:W-:Y:S06]  /*1040*/  @!P0 BRA `(.L_x_23) ;  /* 0x0000000000dc8947 */ /* 0x001fec0003800000 */
[----:B------:R-:W-:-:S13]  /*1050*/  FSETP.NEU.AND P0, PT, |R13|, +INF , PT ;  /* 0x7f8000000d00780b */ /* 0x000fda0003f0d200 */
[----:B------:R-:W-:Y:S01]  /*1060*/  @!P0 FMUL R0, RZ, R13 ;  /* 0x0000000dff008220 */ /* 0x000fe20000400000 */
[----:B------:R-:W-:Y:S01]  /*1070*/  @!P0 MOV R4, RZ ;  /* 0x000000ff00048202 */ /* 0x000fe20000000f00 */
[----:B------:R-:W-:Y:S06]  /*1080*/  @!P0 BRA `(.L_x_23) ;  /* 0x0000000000cc8947 */ /* 0x000fec0003800000 */
[----:B------:R-:W-:Y:S01]  /*1090*/  SHF.L.U32 R2, R13, 0x8, RZ ;  /* 0x000000080d027819 */ /* 0x000fe200000006ff */
[----:B------:R-:W-:Y:S01]  /*10a0*/  IMAD.MOV.U32 R6, RZ, RZ, RZ ;  /* 0x000000ffff067224 */ /* 0x000fe200078e00ff */
[----:B------:R-:W-:Y:S01]  /*10b0*/  MOV R0, R1 ;  /* 0x0000000100007202 */ /* 0x000fe20000000f00 */
[----:B------:R-:W0:Y:S01]  /*10c0*/  LDCU.64 UR8, c[0x4][URZ] ;  /* 0x01000000ff0877ac */ /* 0x000e220008000a00 */
[----:B------:R-:W-:Y:S01]  /*10d0*/  LOP3.LUT R17, R2, 0x80000000, RZ, 0xfc, !PT ;  /* 0x8000000002117812 */ /* 0x000fe200078efcff */
[----:B------:R-:W-:Y:S01]  /*10e0*/  UMOV UR5, URZ ;  /* 0x000000ff00057c82 */ /* 0x000fe20008000000 */
[----:B------:R-:W-:-:S05]  /*10f0*/  UMOV UR4, URZ ;  /* 0x000000ff00047c82 */ /* 0x000fca0008000000 */
.L_x_24:
[----:B0-----:R-:W-:Y:S02]  /*1100*/  MOV R8, UR8 ;  /* 0x0000000800087c02 */ /* 0x001fe40008000f00 */
[----:B------:R-:W-:-:S05]  /*1110*/  MOV R9, UR9 ;  /* 0x0000000900097c02 */ /* 0x000fca0008000f00 */
[----:B------:R-:W2:Y:S01]  /*1120*/  LDG.E.CONSTANT R2, desc[UR6][R8.64] ;  /* 0x0000000608027981 */ /* 0x000ea2000c1e9900 */
[----:B------:R-:W-:Y:S02]  /*1130*/  UIADD3 UR8, UP0, UPT, UR8, 0x4, URZ ;  /* 0x0000000408087890 */ /* 0x000fe4000ff1e0ff */
[----:B------:R-:W-:Y:S02]  /*1140*/  UIADD3 UR4, UPT, UPT, UR4, 0x1, URZ ;  /* 0x0000000104047890 */ /* 0x000fe4000fffe0ff */
[----:B------:R-:W-:Y:S02]  /*1150*/  UIADD3.X UR9, UPT, UPT, URZ, UR9, URZ, UP0, !UPT ;  /* 0x00000009ff097290 */ /* 0x000fe400087fe4ff */
[----:B------:R-:W-:Y:S01]  /*1160*/  UISETP.NE.AND UP0, UPT, UR4, 0x6, UPT ;  /* 0x000000060400788c */ /* 0x000fe2000bf05270 */
[----:B--2---:R-:W-:-:S03]  /*1170*/  IMAD.WIDE.U32 R2, R2, R17, RZ ;  /* 0x0000001102027225 */ /* 0x004fc600078e00ff */
[----:B------:R-:W-:-:S04]  /*1180*/  IADD3 R15, P0, PT, R2, R6, RZ ;  /* 0x00000006020f7210 */ /* 0x000fc80007f1e0ff */
[----:B------:R-:W-:Y:S01]  /*1190*/  IADD3.X R6, PT, PT, R3, UR5, RZ, P0, !PT ;  /* 0x0000000503067c10 */ /* 0x000fe200087fe4ff */
[----:B------:R0:W-:Y:S02]  /*11a0*/  STL [R0], R15 ;  /* 0x0000000f00007387 */ /* 0x0001e40000100800 */
[----:B0-----:R-:W-:Y:S01]  /*11b0*/  IADD3 R0, PT, PT, R0, 0x4, RZ ;  /* 0x0000000400007810 */ /* 0x001fe20007ffe0ff */
[----:B------:R-:W-:Y:S06]  /*11c0*/  BRA.U UP0, `(.L_x_24) ;  /* 0xfffffffd00cc7547 */ /* 0x000fec000b83ffff */
[----:B------:R-:W-:Y:S01]  /*11d0*/  SHF.R.U32.HI R4, RZ, 0x17, R13 ;  /* 0x00000017ff047819 */ /* 0x000fe2000001160d */
[----:B------:R0:W-:Y:S03]  /*11e0*/  STL [R1+0x18], R6 ;  /* 0x0000180601007387 */ /* 0x0001e60000100800 */
[C---:B------:R-:W-:Y:S02]  /*11f0*/  LOP3.LUT R0, R4.reuse, 0xe0, RZ, 0xc0, !PT ;  /* 0x000000e004007812 */ /* 0x040fe400078ec0ff */
[----:B------:R-:W-:-:S03]  /*1200*/  LOP3.LUT P0, RZ, R4, 0x1f, RZ, 0xc0, !PT ;  /* 0x0000001f04ff7812 */ /* 0x000fc6000780c0ff */
[----:B------:R-:W-:-:S05]  /*1210*/  VIADD R0, R0, 0xffffff80 ;  /* 0xffffff8000007836 */ /* 0x000fca0000000000 */
[----:B------:R-:W-:-:S05]  /*1220*/  SHF.R.U32.HI R0, RZ, 0x5, R0 ;  /* 0x00000005ff007819 */ /* 0x000fca0000011600 */
[----:B------:R-:W-:-:S05]  /*1230*/  IMAD R14, R0, -0x4, R1 ;  /* 0xfffffffc000e7824 */ /* 0x000fca00078e0201 */
[----:B------:R-:W2:Y:S04]  /*1240*/  LDL R0, [R14+0x18] ;  /* 0x000018000e007983 */ /* 0x000ea80000100800 */
[----:B------:R-:W2:Y:S04]  /*1250*/  LDL R3, [R14+0x14] ;  /* 0x000014000e037983 */ /* 0x000ea80000100800 */
[----:B------:R-:W3:Y:S01]  /*1260*/  @P0 LDL R2, [R14+0x10] ;  /* 0x000010000e020983 */ /* 0x000ee20000100800 */
[----:B------:R-:W-:Y:S01]  /*1270*/  LOP3.LUT R4, R4, 0x1f, RZ, 0xc0, !PT ;  /* 0x0000001f04047812 */ /* 0x000fe200078ec0ff */
[----:B------:R-:W-:Y:S01]  /*1280*/  UMOV UR4, 0x54442d19 ;  /* 0x54442d1900047882 */ /* 0x000fe20000000000 */
[----:B------:R-:W-:-:S02]  /*1290*/  UMOV UR5, 0x3bf921fb ;  /* 0x3bf921fb00057882 */ /* 0x000fc40000000000 */
[-C--:B--2---:R-:W-:Y:S02]  /*12a0*/  @P0 SHF.L.W.U32.HI R0, R3, R4.reuse, R0 ;  /* 0x0000000403000219 */ /* 0x084fe40000010e00 */
[----:B---3--:R-:W-:Y:S02]  /*12b0*/  @P0 SHF.L.W.U32.HI R3, R2, R4, R3 ;  /* 0x0000000402030219 */ /* 0x008fe40000010e03 */
[----:B------:R-:W-:Y:S02]  /*12c0*/  ISETP.GE.AND P0, PT, R13, RZ, PT ;  /* 0x000000ff0d00720c */ /* 0x000fe40003f06270 */
[C---:B------:R-:W-:Y:S02]  /*12d0*/  SHF.L.W.U32.HI R2, R3.reuse, 0x2, R0 ;  /* 0x0000000203027819 */ /* 0x040fe40000010e00 */
[----:B------:R-:W-:Y:S02]  /*12e0*/  SHF.L.U32 R3, R3, 0x2, RZ ;  /* 0x0000000203037819 */ /* 0x000fe400000006ff */
[----:B------:R-:W-:-:S02]  /*12f0*/  SHF.R.S32.HI R4, RZ, 0x1f, R2 ;  /* 0x0000001fff047819 */ /* 0x000fc40000011402 */
[----:B------:R-:W-:Y:S02]  /*1300*/  LOP3.LUT R13, R2, R13, RZ, 0x3c, !PT ;  /* 0x0000000d020d7212 */ /* 0x000fe400078e3cff */
[C---:B------:R-:W-:Y:S02]  /*1310*/  LOP3.LUT R8, R4.reuse, R3, RZ, 0x3c, !PT ;  /* 0x0000000304087212 */ /* 0x040fe400078e3cff */
[----:B------:R-:W-:Y:S02]  /*1320*/  LOP3.LUT R9, R4, R2, RZ, 0x3c, !PT ;  /* 0x0000000204097212 */ /* 0x000fe400078e3cff */
[----:B------:R-:W-:Y:S02]  /*1330*/  SHF.R.U32.HI R3, RZ, 0x1e, R0 ;  /* 0x0000001eff037819 */ /* 0x000fe40000011600 */
[----:B------:R-:W-:Y:S02]  /*1340*/  ISETP.GE.AND P1, PT, R13, RZ, PT ;  /* 0x000000ff0d00720c */ /* 0x000fe40003f26270 */
[----:B------:R-:W1:Y:S01]  /*1350*/  I2F.F64.S64 R8, R8 ;  /* 0x0000000800087312 */ /* 0x000e620000301c00 */
[----:B------:R-:W-:-:S04]  /*1360*/  LEA.HI R4, R2, R3, RZ, 0x1 ;  /* 0x0000000302047211 */ /* 0x000fc800078f08ff */
[----:B------:R-:W-:-:S04]  /*1370*/  IADD3 R0, PT, PT, -R4, RZ, RZ ;  /* 0x000000ff04007210 */ /* 0x000fc80007ffe1ff */
[----:B------:R-:W-:Y:S01]  /*1380*/  @!P0 MOV R4, R0 ;  /* 0x0000000000048202 */ /* 0x000fe20000000f00 */
[----:B-1----:R-:W-:-:S10]  /*1390*/  DMUL R14, R8, UR4 ;  /* 0x00000004080e7c28 */ /* 0x002fd40008000000 */
[----:B------:R-:W1:Y:S02]  /*13a0*/  F2F.F32.F64 R14, R14 ;  /* 0x0000000e000e7310 */ /* 0x000e640000301000 */
[----:B01----:R-:W-:-:S07]  /*13b0*/  FSEL R0, -R14, R14, !P1 ;  /* 0x0000000e0e007208 */ /* 0x003fce0004800100 */
.L_x_23:
[----:B------:R-:W-:Y:S05]  /*13c0*/  BSYNC.RECONVERGENT B0 ;  /* 0x0000000000007941 */ /* 0x000fea0003800200 */
.L_x_22:
[----:B------:R-:W0:Y:S01]  /*13d0*/  S2UR UR5, SR_CgaCtaId ;  /* 0x00000000000579c3 */ /* 0x000e220000008800 */
[----:B------:R-:W-:Y:S01]  /*13e0*/  HFMA2 R3, -RZ, RZ, 0.96630859375, -0.0022525787353515625 ;  /* 0x3bbb989dff037431 */ /* 0x000fe200000001ff */
[----:B------:R-:W-:Y:S01]  /*13f0*/  UMOV UR4, 0x400 ;  /* 0x0000040000047882 */ /* 0x000fe20000000000 */
[----:B------:R-:W-:Y:S01]  /*1400*/  FMUL R12, R12, -0.0625 ;  /* 0xbd8000000c0c7820 */ /* 0x000fe20000400000 */
[----:B------:R-:W-:Y:S01]  /*1410*/  IMAD.MOV.U32 R8, RZ, RZ, 0x437c0000 ;  /* 0x437c0000ff087424 */ /* 0x000fe200078e00ff */
[----:B------:R-:W-:Y:S01]  /*1420*/  MOV R6, 0x37cbac00 ;  /* 0x37cbac0000067802 */ /* 0x000fe20000000f00 */
[----:B------:R-:W-:Y:S01]  /*1430*/  FMUL R9, R0, R0 ;  /* 0x0000000000097220 */ /* 0x000fe20000400000 */
[C---:B------:R-:W-:Y:S02]  /*1440*/  LOP3.LUT R14, R4.reuse, 0x1, RZ, 0xc0, !PT ;  /* 0x00000001040e7812 */ /* 0x040fe400078ec0ff */
[----:B------:R-:W-:Y:S01]  /*1450*/  IADD3 R4, PT, PT, R4, 0x1, RZ ;  /* 0x0000000104047810 */ /* 0x000fe20007ffe0ff */
[----:B------:R-:W-:Y:S01]  /*1460*/  FFMA R6, R9, R6, -0.0013887860113754868507 ;  /* 0xbab607ed09067423 */ /* 0x000fe20000000006 */
[----:B------:R-:W-:Y:S01]  /*1470*/  FFMA.SAT R3, R12, R3, 0.5 ;  /* 0x3f0000000c037423 */ /* 0x000fe20000002003 */
[----:B------:R-:W-:-:S02]  /*1480*/  ISETP.NE.U32.AND P0, PT, R14, 0x1, PT ;  /* 0x000000010e00780c */ /* 0x000fc40003f05070 */
[----:B------:R-:W-:Y:S01]  /*1490*/  MOV R14, 0x3e2aaaa8 ;  /* 0x3e2aaaa8000e7802 */ /* 0x000fe20000000f00 */
[----:B------:R-:W-:Y:S01]  /*14a0*/  FFMA.RM R13, R3, R8, 12582913 ;  /* 0x4b400001030d7423 */ /* 0x000fe20000004008 */
[----:B------:R-:W-:Y:S01]  /*14b0*/  HFMA2 R8, -RZ, RZ, 1.0078125, -8.98838043212890625e-05 ;  /* 0x3c0885e4ff087431 */ /* 0x000fe200000001ff */
[----:B------:R-:W-:Y:S02]  /*14c0*/  FSEL R6, R6, -0.00019574658654164522886, P0 ;  /* 0xb94d415306067808 */ /* 0x000fe40000000000 */
[C---:B------:R-:W-:Y:S01]  /*14d0*/  FADD R15, R13.reuse, -12583039 ;  /* 0xcb40007f0d0f7421 */ /* 0x040fe20000000000 */
[----:B------:R-:W-:Y:S01]  /*14e0*/  LOP3.LUT P1, RZ, R4, 0x2, RZ, 0xc0, !PT ;  /* 0x0000000204ff7812 */ /* 0x000fe2000782c0ff */
[----:B------:R-:W-:Y:S01]  /*14f0*/  IMAD.SHL.U32 R13, R13, 0x800000, RZ ;  /* 0x008000000d0d7824 */ /* 0x000fe200078e00ff */
[----:B------:R-:W-:Y:S01]  /*1500*/  FSEL R4, -R14, -0.4999999701976776123, !P0 ;  /* 0xbeffffff0e047808 */ /* 0x000fe20004000100 */
[----:B------:R-:W-:Y:S01]  /*1510*/  FFMA R15, R12, 1.4426950216293334961, -R15 ;  /* 0x3fb8aa3b0c0f7823 */ /* 0x000fe2000000080f */
[----:B0-----:R-:W-:Y:S01]  /*1520*/  ULEA UR4, UR5, UR4, 0x18 ;  /* 0x0000000405047291 */ /* 0x001fe2000f8ec0ff */
[----:B------:R-:W-:-:S02]  /*1530*/  FSEL R0, R0, 1, !P0 ;  /* 0x3f80000000007808 */ /* 0x000fc40004000000 */
[----:B------:R-:W-:Y:S01]  /*1540*/  FSEL R8, R8, 0.041666727513074874878, !P0 ;  /* 0x3d2aaabb08087808 */ /* 0x000fe20004000000 */
[----:B------:R-:W-:Y:S01]  /*1550*/  FFMA R15, R12, 1.925963033500011079e-08, R15 ;  /* 0x32a570600c0f7823 */ /* 0x000fe2000000000f */
[----:B------:R-:W-:Y:S02]  /*1560*/  I2FP.F32.U32 R7, R7 ;  /* 0x0000000700077245 */ /* 0x000fe40000201000 */
[C---:B------:R-:W-:Y:S01]  /*1570*/  LEA R2, R10.reuse, UR4, 0x2 ;  /* 0x000000040a027c11 */ /* 0x040fe2000f8e10ff */
[C---:B------:R-:W-:Y:S01]  /*1580*/  FFMA R6, R9.reuse, R6, R8 ;  /* 0x0000000609067223 */ /* 0x040fe20000000008 */
[----:B------:R-:W-:Y:S01]  /*1590*/  ISETP.NE.AND P0, PT, R10, RZ, PT ;  /* 0x000000ff0a00720c */ /* 0x000fe20003f05270 */
[----:B------:R-:W0:Y:S02]  /*15a0*/  MUFU.EX2 R8, R15 ;  /* 0x0000000f00087308 */ /* 0x000e240000000800 */
[----:B------:R-:W1:Y:S01]  /*15b0*/  LDS R3, [R2] ;  /* 0x0000000002037984 */ /* 0x000e620000000800 */
[C---:B------:R-:W-:Y:S01]  /*15c0*/  FFMA R4, R9.reuse, R6, R4 ;  /* 0x0000000609047223 */ /* 0x040fe20000000004 */
[----:B------:R-:W-:-:S04]  /*15d0*/  FFMA R9, R9, R0, RZ ;  /* 0x0000000009097223 */ /* 0x000fc800000000ff */
[----:B------:R-:W-:-:S04]  /*15e0*/  FFMA R0, R9, R4, R0 ;  /* 0x0000000409007223 */ /* 0x000fc80000000000 */
[----:B------:R-:W-:Y:S01]  /*15f0*/  @P1 FADD R0, RZ, -R0 ;  /* 0x80000000ff001221 */ /* 0x000fe20000000000 */
[----:B------:R-:W-:-:S03]  /*1600*/  ISETP.GE.U32.AND P1, PT, R11, 0x2, PT ;  /* 0x000000020b00780c */ /* 0x000fc60003f26070 */
[----:B------:R-:W-:Y:S01]  /*1610*/  FMUL R9, R0, R0 ;  /* 0x0000000000097220 */ /* 0x000fe20000400000 */
[----:B0-----:R-:W-:-:S04]  /*1620*/  FMUL R8, R13, R8 ;  /* 0x000000080d087220 */ /* 0x001fc80000400000 */
[----:B------:R-:W-:-:S04]  /*1630*/  FMUL R8, R8, R9 ;  /* 0x0000000908087220 */ /* 0x000fc80000400000 */
[----:B-1----:R-:W-:-:S05]  /*1640*/  FFMA R3, R8, R7, R3 ;  /* 0x0000000708037223 */ /* 0x002fca0000000003 */
[----:B------:R0:W-:Y:S01]  /*1650*/  STS [R2], R3 ;  /* 0x0000000302007388 */ /* 0x0001e20000000800 */
[----:B------:R-:W-:Y:S06]  /*1660*/  BAR.SYNC.DEFER_BLOCKING 0x0 ;  /* 0x0000000000007b1d */ /* 0x000fec0000010000 */
[----:B------:R-:W-:Y:S05]  /*1670*/  @!P1 BRA `(.L_x_25) ;  /* 0x00000000002c9947 */ /* 0x000fea0003800000 */
.L_x_26:
[----:B------:R-:W-:-:S04]  /*1680*/  SHF.R.U32.HI R7, RZ, 0x1, R11 ;  /* 0x00000001ff077819 */ /* 0x000fc8000001160b */
[----:B------:R-:W-:-:S13]  /*1690*/  ISETP.GE.U32.AND P1, PT, R10, R7, PT ;  /* 0x000000070a00720c */ /* 0x000fda0003f26070 */
[----:B------:R-:W-:Y:S01]  /*16a0*/  @!P1 LEA R0, R7, R2, 0x2 ;  /* 0x0000000207009211 */ /* 0x000fe200078e10ff */
[----:B0-----:R-:W-:Y:S05]  /*16b0*/  @!P1 LDS R3, [R2] ;  /* 0x0000000002039984 */ /* 0x001fea0000000800 */
[----:B------:R-:W0:Y:S02]  /*16c0*/  @!P1 LDS R0, [R0] ;  /* 0x0000000000009984 */ /* 0x000e240000000800 */
[----:B0-----:R-:W-:-:S05]  /*16d0*/  @!P1 FADD R3, R0, R3 ;  /* 0x0000000300039221 */ /* 0x001fca0000000000 */
[----:B------:R1:W-:Y:S01]  /*16e0*/  @!P1 STS [R2], R3 ;  /* 0x0000000302009388 */ /* 0x0003e20000000800 */
[----:B------:R-:W-:Y:S01]  /*16f0*/  BAR.SYNC.DEFER_BLOCKING 0x0 ;  /* 0x0000000000007b1d */ /* 0x000fe20000010000 */
[----:B------:R-:W-:Y:S02]  /*1700*/  ISETP.GT.U32.AND P1, PT, R11, 0x3, PT ;  /* 0x000000030b00780c */ /* 0x000fe40003f24070 */
[----:B------:R-:W-:-:S11]  /*1710*/  MOV R11, R7 ;  /* 0x00000007000b7202 */ /* 0x000fd60000000f00 */
[----:B-1----:R-:W-:Y:S05]  /*1720*/  @P1 BRA `(.L_x_26) ;  /* 0xfffffffc00d41947 */ /* 0x002fea000383ffff */
.L_x_25:
[----:B------:R-:W-:Y:S05]  /*1730*/  @P0 EXIT ;  /* 0x000000000000094d */ /* 0x000fea0003800000 */
[----:B------:R-:W1:Y:S01]  /*1740*/  S2UR UR5, SR_CgaCtaId ;  /* 0x00000000000579c3 */ /* 0x000e620000008800 */
[----:B------:R-:W-:-:S07]  /*1750*/  UMOV UR4, 0x400 ;  /* 0x0000040000047882 */ /* 0x000fce0000000000 */
[----:B0-----:R-:W0:Y:S01]  /*1760*/  LDC.64 R2, c[0x0][0x380] ;  /* 0x0000e000ff027b82 */ /* 0x001e220000000a00 */
[----:B-1----:R-:W-:Y:S01]  /*1770*/  ULEA UR4, UR5, UR4, 0x18 ;  /* 0x0000000405047291 */ /* 0x002fe2000f8ec0ff */
[----:B0-----:R-:W-:-:S08]  /*1780*/  IMAD.WIDE.U32 R2, R5, 0x4, R2 ;  /* 0x0000000405027825 */ /* 0x001fd000078e0002 */
[----:B------:R-:W0:Y:S04]  /*1790*/  LDS R7, [UR4] ;  /* 0x00000004ff077984 */ /* 0x000e280008000800 */
[----:B0-----:R-:W-:Y:S01]  /*17a0*/  STG.E desc[UR6][R2.64], R7 ;  /* 0x0000000702007986 */ /* 0x001fe2000c101906 */
[----:B------:R-:W-:Y:S05]  /*17b0*/  EXIT ;  /* 0x000000000000794d */ /* 0x000fea0003800000 */
        .weak           $__internal_0_$__cuda_sm3x_div_rn_noftz_f32_slowpath
        .type           $__internal_0_$__cuda_sm3x_div_rn_noftz_f32_slowpath,@function
        .size           $__internal_0_$__cuda_sm3x_div_rn_noftz_f32_slowpath,(.L_x_39 - $__internal_0_$__cuda_sm3x_div_rn_noftz_f32_slowpath)
$__internal_0_$__cuda_sm3x_div_rn_noftz_f32_slowpath:
[----:B------:R-:W-:Y:S01]  /*17c0*/  SHF.R.U32.HI R6, RZ, 0x17, R3 ;  /* 0x00000017ff067819 */ /* 0x000fe20000011603 */
[----:B------:R-:W-:Y:S01]  /*17d0*/  BSSY.RECONVERGENT B0, `(.L_x_27) ;  /* 0x0000062000007945 */ /* 0x000fe20003800200 */
[----:B------:R-:W-:Y:S02]  /*17e0*/  SHF.R.U32.HI R8, RZ, 0x17, R0 ;  /* 0x00000017ff087819 */ /* 0x000fe40000011600 */
[----:B------:R-:W-:Y:S02]  /*17f0*/  LOP3.LUT R6, R6, 0xff, RZ, 0xc0, !PT ;  /* 0x000000ff06067812 */ /* 0x000fe400078ec0ff */
[----:B------:R-:W-:Y:S02]  /*1800*/  LOP3.LUT R13, R8, 0xff, RZ, 0xc0, !PT ;  /* 0x000000ff080d7812 */ /* 0x000fe400078ec0ff */
[----:B------:R-:W-:Y:S02]  /*1810*/  IADD3 R14, PT, PT, R6, -0x1, RZ ;  /* 0xffffffff060e7810 */ /* 0x000fe40007ffe0ff */
[----:B------:R-:W-:-:S02]  /*1820*/  IADD3 R9, PT, PT, R13, -0x1, RZ ;  /* 0xffffffff0d097810 */ /* 0x000fc40007ffe0ff */
[----:B------:R-:W-:-:S04]  /*1830*/  ISETP.GT.U32.AND P0, PT, R14, 0xfd, PT ;  /* 0x000000fd0e00780c */ /* 0x000fc80003f04070 */
[----:B------:R-:W-:-:S13]  /*1840*/  ISETP.GT.U32.OR P0, PT, R9, 0xfd, P0 ;  /* 0x000000fd0900780c */ /* 0x000fda0000704470 */
[----:B------:R-:W-:Y:S01]  /*1850*/  @!P0 IMAD.MOV.U32 R8, RZ, RZ, RZ ;  /* 0x000000ffff088224 */ /* 0x000fe200078e00ff */
[----:B------:R-:W-:Y:S06]  /*1860*/  @!P0 BRA `(.L_x_28) ;  /* 0x00000000005c8947 */ /* 0x000fec0003800000 */
[----:B------:R-:W-:Y:S02]  /*1870*/  FSETP.GTU.FTZ.AND P0, PT, |R0|, +INF , PT ;  /* 0x7f8000000000780b */ /* 0x000fe40003f1c200 */
[----:B------:R-:W-:-:S04]  /*1880*/  FSETP.GTU.FTZ.AND P1, PT, |R3|, +INF , PT ;  /* 0x7f8000000300780b */ /* 0x000fc80003f3c200 */
[----:B------:R-:W-:-:S13]  /*1890*/  PLOP3.LUT P0, PT, P0, P1, PT, 0xf8, 0x8f ;  /* 0x00000000008f781c */ /* 0x000fda0000703f70 */
[----:B------:R-:W-:Y:S05]  /*18a0*/  @P0 BRA `(.L_x_29) ;  /* 0x00000004004c0947 */ /* 0x000fea0003800000 */
[----:B------:R-:W-:-:S13]  /*18b0*/  LOP3.LUT P0, RZ, R3, 0x7fffffff, R0, 0xc8, !PT ;  /* 0x7fffffff03ff7812 */ /* 0x000fda000780c800 */
[----:B------:R-:W-:Y:S05]  /*18c0*/  @!P0 BRA `(.L_x_30) ;  /* 0x00000004003c8947 */ /* 0x000fea0003800000 */
[C---:B------:R-:W-:Y:S02]  /*18d0*/  FSETP.NEU.FTZ.AND P2, PT, |R0|.reuse, +INF , PT ;  /* 0x7f8000000000780b */ /* 0x040fe40003f5d200 */
[----:B------:R-:W-:Y:S02]  /*18e0*/  FSETP.NEU.FTZ.AND P1, PT, |R3|, +INF , PT ;  /* 0x7f8000000300780b */ /* 0x000fe40003f3d200 */
[----:B------:R-:W-:-:S11]  /*18f0*/  FSETP.NEU.FTZ.AND P0, PT, |R0|, +INF , PT ;  /* 0x7f8000000000780b */ /* 0x000fd60003f1d200 */
[----:B------:R-:W-:Y:S05]  /*1900*/  @!P1 BRA !P2, `(.L_x_30) ;  /* 0x00000004002c9947 */ /* 0x000fea0005000000 */
[----:B------:R-:W-:-:S04]  /*1910*/  LOP3.LUT P2, RZ, R0, 0x7fffffff, RZ, 0xc0, !PT ;  /* 0x7fffffff00ff7812 */ /* 0x000fc8000784c0ff */
[----:B------:R-:W-:-:S13]  /*1920*/  PLOP3.LUT P1, PT, P1, P2, PT, 0x2f, 0xf2 ;  /* 0x0000000000f2781c */ /* 0x000fda0000f24577 */
[----:B------:R-:W-:Y:S05]  /*1930*/  @P1 BRA `(.L_x_31) ;  /* 0x0000000400181947 */ /* 0x000fea0003800000 */
[----:B------:R-:W-:-:S04]  /*1940*/  LOP3.LUT P1, RZ, R3, 0x7fffffff, RZ, 0xc0, !PT ;  /* 0x7fffffff03ff7812 */ /* 0x000fc8000782c0ff */
[----:B------:R-:W-:-:S13]  /*1950*/  PLOP3.LUT P0, PT, P0, P1, PT, 0x2f, 0xf2 ;  /* 0x0000000000f2781c */ /* 0x000fda0000702577 */
[----:B------:R-:W-:Y:S05]  /*1960*/  @P0 BRA `(.L_x_32) ;  /* 0x0000000400000947 */ /* 0x000fea0003800000 */
[----:B------:R-:W-:Y:S02]  /*1970*/  ISETP.GE.AND P0, PT, R9, RZ, PT ;  /* 0x000000ff0900720c */ /* 0x000fe40003f06270 */
[----:B------:R-:W-:-:S11]  /*1980*/  ISETP.GE.AND P1, PT, R14, RZ, PT ;  /* 0x000000ff0e00720c */ /* 0x000fd60003f26270 */
[----:B------:R-:W-:Y:S01]  /*1990*/  @P0 MOV R8, RZ ;  /* 0x000000ff00080202 */ /* 0x000fe20000000f00 */
[----:B------:R-:W-:Y:S01]  /*19a0*/  @!P0 FFMA R0, R0, 1.84467440737095516160e+19, RZ ;  /* 0x5f80000000008823 */ /* 0x000fe200000000ff */
[----:B------:R-:W-:Y:S01]  /*19b0*/  @!P0 MOV R8, 0xffffffc0 ;  /* 0xffffffc000088802 */ /* 0x000fe20000000f00 */
[----:B------:R-:W-:-:S03]  /*19c0*/  @!P1 FFMA R3, R3, 1.84467440737095516160e+19, RZ ;  /* 0x5f80000003039823 */ /* 0x000fc600000000ff */
[----:B------:R-:W-:-:S07]  /*19d0*/  @!P1 IADD3 R8, PT, PT, R8, 0x40, RZ ;  /* 0x0000004008089810 */ /* 0x000fce0007ffe0ff */
.L_x_28:
[----:B------:R-:W-:Y:S01]  /*19e0*/  LEA R14, R6, 0xc0800000, 0x17 ;  /* 0xc0800000060e7811 */ /* 0x000fe200078eb8ff */
[----:B------:R-:W-:Y:S01]  /*19f0*/  VIADD R13, R13, 0xffffff81 ;  /* 0xffffff810d0d7836 */ /* 0x000fe20000000000 */
[----:B------:R-:W-:Y:S02]  /*1a00*/  BSSY.RECONVERGENT B1, `(.L_x_33) ;  /* 0x0000035000017945 */ /* 0x000fe40003800200 */
[----:B------:R-:W-:Y:S01]  /*1a10*/  IADD3 R15, PT, PT, -R14, R3, RZ ;  /* 0x000000030e0f7210 */ /* 0x000fe20007ffe1ff */
[C---:B------:R-:W-:Y:S01]  /*1a20*/  IMAD R0, R13.reuse, -0x800000, R0 ;  /* 0xff8000000d007824 */ /* 0x040fe200078e0200 */
[----:B------:R-:W-:Y:S02]  /*1a30*/  IADD3 R13, PT, PT, R13, 0x7f, -R6 ;  /* 0x0000007f0d0d7810 */ /* 0x000fe40007ffe806 */
[----:B------:R-:W0:Y:S01]  /*1a40*/  MUFU.RCP R3, R15 ;  /* 0x0000000f00037308 */ /* 0x000e220000001000 */
[----:B------:R-:W-:Y:S01]  /*1a50*/  FADD.FTZ R9, -R15, -RZ ;  /* 0x800000ff0f097221 */ /* 0x000fe20000010100 */
[----:B------:R-:W-:-:S03]  /*1a60*/  IADD3 R13, PT, PT, R13, R8, RZ ;  /* 0x000000080d0d7210 */ /* 0x000fc60007ffe0ff */
[----:B0-----:R-:W-:-:S04]  /*1a70*/  FFMA R14, R3, R9, 1 ;  /* 0x3f800000030e7423 */ /* 0x001fc80000000009 */
[----:B------:R-:W-:-:S04]  /*1a80*/  FFMA R3, R3, R14, R3 ;  /* 0x0000000e03037223 */ /* 0x000fc80000000003 */
[----:B------:R-:W-:-:S04]  /*1a90*/  FFMA R14, R0, R3, RZ ;  /* 0x00000003000e7223 */ /* 0x000fc800000000ff */
[----:B------:R-:W-:-:S04]  /*1aa0*/  FFMA R16, R9, R14, R0 ;  /* 0x0000000e09107223 */ /* 0x000fc80000000000 */
[----:B------:R-:W-:-:S04]  /*1ab0*/  FFMA R14, R3, R16, R14 ;  /* 0x00000010030e7223 */ /* 0x000fc8000000000e */
[----:B------:R-:W-:-:S04]  /*1ac0*/  FFMA R9, R9, R14, R0 ;  /* 0x0000000e09097223 */ /* 0x000fc80000000000 */
[----:B------:R-:W-:-:S05]  /*1ad0*/  FFMA R0, R3, R9, R14 ;  /* 0x0000000903007223 */ /* 0x000fca000000000e */
[----:B------:R-:W-:-:S04]  /*1ae0*/  SHF.R.U32.HI R6, RZ, 0x17, R0 ;  /* 0x00000017ff067819 */ /* 0x000fc80000011600 */
[----:B------:R-:W-:-:S04]  /*1af0*/  LOP3.LUT R6, R6, 0xff, RZ, 0xc0, !PT ;  /* 0x000000ff06067812 */ /* 0x000fc800078ec0ff */
[----:B------:R-:W-:-:S04]  /*1b00*/  IADD3 R15, PT, PT, R6, R13, RZ ;  /* 0x0000000d060f7210 */ /* 0x000fc80007ffe0ff */
[----:B------:R-:W-:-:S04]  /*1b10*/  IADD3 R6, PT, PT, R15, -0x1, RZ ;  /* 0xffffffff0f067810 */ /* 0x000fc80007ffe0ff */
[----:B------:R-:W-:-:S13]  /*1b20*/  ISETP.GE.U32.AND P0, PT, R6, 0xfe, PT ;  /* 0x000000fe0600780c */ /* 0x000fda0003f06070 */
[----:B------:R-:W-:Y:S05]  /*1b30*/  @!P0 BRA `(.L_x_34) ;  /* 0x0000000000808947 */ /* 0x000fea0003800000 */
[----:B------:R-:W-:-:S13]  /*1b40*/  ISETP.GT.AND P0, PT, R15, 0xfe, PT ;  /* 0x000000fe0f00780c */ /* 0x000fda0003f04270 */
[----:B------:R-:W-:Y:S05]  /*1b50*/  @P0 BRA `(.L_x_35) ;  /* 0x00000000006c0947 */ /* 0x000fea0003800000 */
[----:B------:R-:W-:-:S13]  /*1b60*/  ISETP.GE.AND P0, PT, R15, 0x1, PT ;  /* 0x000000010f00780c */ /* 0x000fda0003f06270 */
[----:B------:R-:W-:Y:S05]  /*1b70*/  @P0 BRA `(.L_x_36) ;  /* 0x0000000000740947 */ /* 0x000fea0003800000 */
[----:B------:R-:W-:Y:S02]  /*1b80*/  ISETP.GE.AND P0, PT, R15, -0x18, PT ;  /* 0xffffffe80f00780c */ /* 0x000fe40003f06270 */
[----:B------:R-:W-:-:S11]  /*1b90*/  LOP3.LUT R0, R0, 0x80000000, RZ, 0xc0, !PT ;  /* 0x8000000000007812 */ /* 0x000fd600078ec0ff */
[----:B------:R-:W-:Y:S05]  /*1ba0*/  @!P0 BRA `(.L_x_36) ;  /* 0x0000000000688947 */ /* 0x000fea0003800000 */
[-CC-:B------:R-:W-:Y:S01]  /*1bb0*/  FFMA.RZ R6, R3, R9.reuse, R14.reuse ;  /* 0x0000000903067223 */ /* 0x180fe2000000c00e */
[----:B------:R-:W-:Y:S01]  /*1bc0*/  IMAD.MOV R13, RZ, RZ, -R15 ;  /* 0x000000ffff0d7224 */ /* 0x000fe200078e0a0f */
[C---:B------:R-:W-:Y:S02]  /*1bd0*/  ISETP.NE.AND P2, PT, R15.reuse, RZ, PT ;  /* 0x000000ff0f00720c */ /* 0x040fe40003f45270 */
[----:B------:R-:W-:Y:S02]  /*1be0*/  ISETP.NE.AND P1, PT, R15, RZ, PT ;  /* 0x000000ff0f00720c */ /* 0x000fe40003f25270 */
[----:B------:R-:W-:Y:S01]  /*1bf0*/  LOP3.LUT R8, R6, 0x7fffff, RZ, 0xc0, !PT ;  /* 0x007fffff06087812 */ /* 0x000fe200078ec0ff */
[CCC-:B------:R-:W-:Y:S01]  /*1c00*/  FFMA.RP R6, R3.reuse, R9.reuse, R14.reuse ;  /* 0x0000000903067223 */ /* 0x1c0fe2000000800e */
[----:B------:R-:W-:Y:S01]  /*1c10*/  FFMA.RM R3, R3, R9, R14 ;  /* 0x0000000903037223 */ /* 0x000fe2000000400e */
[----:B------:R-:W-:Y:S02]  /*1c20*/  IADD3 R9, PT, PT, R15, 0x20, RZ ;  /* 0x000000200f097810 */ /* 0x000fe40007ffe0ff */
[----:B------:R-:W-:-:S02]  /*1c30*/  LOP3.LUT R8, R8, 0x800000, RZ, 0xfc, !PT ;  /* 0x0080000008087812 */ /* 0x000fc400078efcff */
[----:B------:R-:W-:Y:S02]  /*1c40*/  FSETP.NEU.FTZ.AND P0, PT, R6, R3, PT ;  /* 0x000000030600720b */ /* 0x000fe40003f1d000 */
[----:B------:R-:W-:Y:S02]  /*1c50*/  SHF.L.U32 R9, R8, R9, RZ ;  /* 0x0000000908097219 */ /* 0x000fe400000006ff */
[----:B------:R-:W-:Y:S02]  /*1c60*/  SEL R3, R13, RZ, P2 ;  /* 0x000000ff0d037207 */ /* 0x000fe40001000000 */
[----:B------:R-:W-:Y:S02]  /*1c70*/  ISETP.NE.AND P1, PT, R9, RZ, P1 ;  /* 0x000000ff0900720c */ /* 0x000fe40000f25270 */
[----:B------:R-:W-:Y:S02]  /*1c80*/  SHF.R.U32.HI R3, RZ, R3, R8 ;  /* 0x00000003ff037219 */ /* 0x000fe40000011608 */
[----:B------:R-:W-:-:S02]  /*1c90*/  PLOP3.LUT P0, PT, P0, P1, PT, 0xf8, 0x8f ;  /* 0x00000000008f781c */ /* 0x000fc40000703f70 */
[----:B------:R-:W-:Y:S02]  /*1ca0*/  SHF.R.U32.HI R9, RZ, 0x1, R3 ;  /* 0x00000001ff097819 */ /* 0x000fe40000011603 */
[----:B------:R-:W-:-:S04]  /*1cb0*/  SEL R6, RZ, 0x1, !P0 ;  /* 0x00000001ff067807 */ /* 0x000fc80004000000 */
[----:B------:R-:W-:-:S04]  /*1cc0*/  LOP3.LUT R6, R6, 0x1, R9, 0xf8, !PT ;  /* 0x0000000106067812 */ /* 0x000fc800078ef809 */
[----:B------:R-:W-:-:S04]  /*1cd0*/  LOP3.LUT R6, R6, R3, RZ, 0xc0, !PT ;  /* 0x0000000306067212 */ /* 0x000fc800078ec0ff */
[----:B------:R-:W-:-:S04]  /*1ce0*/  IADD3 R9, PT, PT, R9, R6, RZ ;  /* 0x0000000609097210 */ /* 0x000fc80007ffe0ff */
[----:B------:R-:W-:Y:S01]  /*1cf0*/  LOP3.LUT R0, R9, R0, RZ, 0xfc, !PT ;  /* 0x0000000009007212 */ /* 0x000fe200078efcff */
[----:B------:R-:W-:Y:S06]  /*1d00*/  BRA `(.L_x_36) ;  /* 0x0000000000107947 */ /* 0x000fec0003800000 */
.L_x_35:
[----:B------:R-:W-:-:S04]  /*1d10*/  LOP3.LUT R0, R0, 0x80000000, RZ, 0xc0, !PT ;  /* 0x8000000000007812 */ /* 0x000fc800078ec0ff */
[----:B------:R-:W-:Y:S01]  /*1d20*/  LOP3.LUT R0, R0, 0x7f800000, RZ, 0xfc, !PT ;  /* 0x7f80000000007812 */ /* 0x000fe200078efcff */
[----:B------:R-:W-:Y:S06]  /*1d30*/  BRA `(.L_x_36) ;  /* 0x0000000000047947 */ /* 0x000fec0003800000 */
.L_x_34:
[----:B------:R-:W-:-:S07]  /*1d40*/  LEA R0, R13, R0, 0x17 ;  /* 0x000000000d007211 */ /* 0x000fce00078eb8ff */
.L_x_36:
[----:B------:R-:W-:Y:S05]  /*1d50*/  BSYNC.RECONVERGENT B1 ;  /* 0x0000000000017941 */ /* 0x000fea0003800200 */
.L_x_33:
[----:B------:R-:W-:Y:S05]  /*1d60*/  BRA `(.L_x_37) ;  /* 0x0000000000207947 */ /* 0x000fea0003800000 */
.L_x_32:
[----:B------:R-:W-:-:S04]  /*1d70*/  LOP3.LUT R0, R3, 0x80000000, R0, 0x48, !PT ;  /* 0x8000000003007812 */ /* 0x000fc800078e4800 */
[----:B------:R-:W-:Y:S01]  /*1d80*/  LOP3.LUT R0, R0, 0x7f800000, RZ, 0xfc, !PT ;  /* 0x7f80000000007812 */ /* 0x000fe200078efcff */
[----:B------:R-:W-:Y:S06]  /*1d90*/  BRA `(.L_x_37) ;  /* 0x0000000000147947 */ /* 0x000fec0003800000 */
.L_x_31:
[----:B------:R-:W-:Y:S01]  /*1da0*/  LOP3.LUT R0, R3, 0x80000000, R0, 0x48, !PT ;  /* 0x8000000003007812 */ /* 0x000fe200078e4800 */
[----:B------:R-:W-:Y:S06]  /*1db0*/  BRA `(.L_x_37) ;  /* 0x00000000000c7947 */ /* 0x000fec0003800000 */
.L_x_30:
[----:B------:R-:W0:Y:S01]  /*1dc0*/  MUFU.RSQ R0, -QNAN ;  /* 0xffc0000000007908 */ /* 0x000e220000001400 */
[----:B------:R-:W-:Y:S05]  /*1dd0*/  BRA `(.L_x_37) ;  /* 0x0000000000047947 */ /* 0x000fea0003800000 */
.L_x_29:
[----:B------:R-:W-:-:S07]  /*1de0*/  FADD.FTZ R0, R0, R3 ;  /* 0x0000000300007221 */ /* 0x000fce0000010000 */
.L_x_37:
[----:B------:R-:W-:Y:S05]  /*1df0*/  BSYNC.RECONVERGENT B0 ;  /* 0x0000000000007941 */ /* 0x000fea0003800200 */
.L_x_27:
[----:B------:R-:W-:Y:S01]  /*1e00*/  HFMA2 R3, -RZ, RZ, 0, 0 ;  /* 0x00000000ff037431 */ /* 0x000fe200000001ff */
[----:B0-----:R-:W-:-:S03]  /*1e10*/  MOV R6, R0 ;  /* 0x0000000000067202 */ /* 0x001fc60000000f00 */
[----:B------:R-:W-:Y:S05]  /*1e20*/  RET.REL.NODEC R2 `(_Z16integrate_blocksPf) ;  /* 0xffffffe002747950 */ /* 0x000fea0003c3ffff */
.L_x_38:
[----:B------:R-:W-:-:S00]  /*1e30*/  BRA `(.L_x_38) ;  /* 0xfffffffc00fc7947 */ /* 0x000fc0000383ffff */
[----:B------:R-:W-:-:S00]  /*1e40*/  NOP ;  /* 0x0000000000007918 */ /* 0x000fc00000000000 */
        /* <DEDUP_REMOVED lines=11> */
.L_x_39:


//--------------------- .nv.global.init           --------------------------
	.section	.nv.global.init,"aw",@progbits
	.align	4
.nv.global.init:
	.type		__cudart_i2opi_f,@object
	.size		__cudart_i2opi_f,(.L_0 - __cudart_i2opi_f)
__cudart_i2opi_f:
        /*0000*/ 	.byte	0x41, 0x90, 0x43, 0x3c, 0x99, 0x95, 0x62, 0xdb, 0xc0, 0xdd, 0x34, 0xf5, 0xd1, 0x57, 0x27, 0xfc
        /*0010*/ 	.byte	0x29, 0x15, 0x44, 0x4e, 0x6e, 0x83, 0xf9, 0xa2
.L_0:


//--------------------- .nv.shared._Z16integrate_blocksPf --------------------------
	.section	.nv.shared._Z16integrate_blocksPf,"aw",@nobits
	.sectionflags	@""
	.align	16
	.zero		1024


//--------------------- .nv.shared.reserved.0     --------------------------
	.section	.nv.shared.reserved.0,"aw",@nobits
	.weak		__nv_reservedSMEM_offset_0_alias
	.size		__nv_reservedSMEM_offset_0_alias, 0, 64
	.other		__nv_reservedSMEM_offset_0_alias,@"STO_CUDA_RESERVED_SHARED STV_DEFAULT"
__nv_reservedSMEM_offset_0_alias:
	.zero		0
	.zero		64


//--------------------- .nv.constant0._Z16integrate_blocksPf --------------------------
	.section	.nv.constant0._Z16integrate_blocksPf,"a",@progbits
	.sectionflags	@""
	.align	4
.nv.constant0._Z16integrate_blocksPf:
	.zero		904


//--------------------- SYMBOLS --------------------------

	.type		.nv.reservedSmem.offset0,@object
	.size		.nv.reservedSmem.offset0,0x4
	.type		.nv.reservedSmem.cap,@object
	.size		.nv.reservedSmem.cap,0x4
